//
// Generated by NVIDIA NVVM Compiler
//
// Compiler Build ID: CL-36424714
// Cuda compilation tools, release 13.0, V13.0.88
// Based on NVVM 20.0.0
//

.version 9.0
.target sm_100
.address_size 64

	// .globl	_Z22preprocess_kernel_nchwPKhPfii

.visible .entry _Z22preprocess_kernel_nchwPKhPfii(
	.param .u64 .ptr .align 1 _Z22preprocess_kernel_nchwPKhPfii_param_0,
	.param .u64 .ptr .align 1 _Z22preprocess_kernel_nchwPKhPfii_param_1,
	.param .u32 _Z22preprocess_kernel_nchwPKhPfii_param_2,
	.param .u32 _Z22preprocess_kernel_nchwPKhPfii_param_3
)
{
	.reg .pred 	%p<4>;
	.reg .b16 	%rs<4>;
	.reg .b32 	%r<16>;
	.reg .b32 	%f<13>;
	.reg .b64 	%rd<12>;

	ld.param.u64 	%rd1, [_Z22preprocess_kernel_nchwPKhPfii_param_0];
	ld.param.u64 	%rd2, [_Z22preprocess_kernel_nchwPKhPfii_param_1];
	ld.param.u32 	%r3, [_Z22preprocess_kernel_nchwPKhPfii_param_2];
	ld.param.u32 	%r5, [_Z22preprocess_kernel_nchwPKhPfii_param_3];
	mov.u32 	%r6, %ctaid.x;
	mov.u32 	%r7, %ntid.x;
	mov.u32 	%r8, %tid.x;
	mad.lo.s32 	%r1, %r6, %r7, %r8;
	mov.u32 	%r9, %ctaid.y;
	mov.u32 	%r10, %ntid.y;
	mov.u32 	%r11, %tid.y;
	mad.lo.s32 	%r12, %r9, %r10, %r11;
	setp.ge.s32 	%p1, %r1, %r3;
	setp.ge.s32 	%p2, %r12, %r5;
	or.pred  	%p3, %p1, %p2;
	@%p3 bra 	$L__BB0_2;
	cvta.to.global.u64 	%rd3, %rd1;
	cvta.to.global.u64 	%rd4, %rd2;
	mad.lo.s32 	%r13, %r3, %r12, %r1;
	mul.lo.s32 	%r14, %r13, 3;
	cvt.s64.s32 	%rd5, %r14;
	add.s64 	%rd6, %rd3, %rd5;
	ld.global.u8 	%rs1, [%rd6];
	cvt.rn.f32.u16 	%f1, %rs1;
	div.rn.f32 	%f2, %f1, 0f437F0000;
	ld.global.u8 	%rs2, [%rd6+1];
	cvt.rn.f32.u16 	%f3, %rs2;
	div.rn.f32 	%f4, %f3, 0f437F0000;
	ld.global.u8 	%rs3, [%rd6+2];
	cvt.rn.f32.u16 	%f5, %rs3;
	div.rn.f32 	%f6, %f5, 0f437F0000;
	add.f32 	%f7, %f2, 0fBEF851EC;
	div.rn.f32 	%f8, %f7, 0f3E6A7EFA;
	mul.wide.s32 	%rd7, %r13, 4;
	add.s64 	%rd8, %rd4, %rd7;
	st.global.f32 	[%rd8], %f8;
	add.f32 	%f9, %f4, 0fBEE978D5;
	div.rn.f32 	%f10, %f9, 0f3E656042;
	mul.lo.s32 	%r15, %r5, %r3;
	mul.wide.s32 	%rd9, %r15, 4;
	add.s64 	%rd10, %rd8, %rd9;
	st.global.f32 	[%rd10], %f10;
	add.f32 	%f11, %f6, 0fBECFDF3B;
	div.rn.f32 	%f12, %f11, 0f3E666666;
	add.s64 	%rd11, %rd10, %rd9;
	st.global.f32 	[%rd11], %f12;
$L__BB0_2:
	ret;

}


// ===== COMPILED SASS (sm_100) =====

	.target	sm_100

	.elftype	@"ET_EXEC"


//--------------------- .note.nv.tkinfo           --------------------------
	.section	.note.nv.tkinfo,"",@"SHT_NOTE"
	.sectionflags	@"SHF_NOTE_NV_TKINFO"
	.tkinfo
        /*0018*/ 	.word	0x00000002
        /*0030*/ 	.string	""
        /*0030*/ 	.string	"ptxas"
        /*0030*/ 	.string	"Cuda compilation tools, release 13.0, V13.0.88"
        /*0030*/ 	.string	"Build cuda_13.0.r13.0/compiler.36424714_0"
        /*0030*/ 	.string	"-arch sm_100 -m 64 "



//--------------------- .note.nv.cuinfo           --------------------------
	.section	.note.nv.cuinfo,"",@"SHT_NOTE"
	.sectionflags	@"SHF_NOTE_NV_CUINFO"
        /*0018*/ 	.short	0x0002
        /*001a*/ 	.short	0x0064
        /*001c*/ 	.short	0x0082
	.zero		2


//--------------------- .nv.info                  --------------------------
	.section	.nv.info,"",@"SHT_CUDA_INFO"
	.align	4


	//----- nvinfo : EIATTR_REGCOUNT
	.align		4
        /*0000*/ 	.byte	0x04, 0x2f
        /*0002*/ 	.short	(.L_1 - .L_0)
	.align		4
.L_0:
        /*0004*/ 	.word	index@(_Z22preprocess_kernel_nchwPKhPfii)
        /*0008*/ 	.word	0x00000014


	//----- nvinfo : EIATTR_FRAME_SIZE
	.align		4
.L_1:
        /*000c*/ 	.byte	0x04, 0x11
        /*000e*/ 	.short	(.L_3 - .L_2)
	.align		4
.L_2:
        /*0010*/ 	.word	index@($__internal_0_$__cuda_sm3x_div_rn_noftz_f32_slowpath)
        /*0014*/ 	.word	0x00000000


	//----- nvinfo : EIATTR_FRAME_SIZE
	.align		4
.L_3:
        /*0018*/ 	.byte	0x04, 0x11
        /*001a*/ 	.short	(.L_5 - .L_4)
	.align		4
.L_4:
        /*001c*/ 	.word	index@(_Z22preprocess_kernel_nchwPKhPfii)
        /*0020*/ 	.word	0x00000000


	//----- nvinfo : EIATTR_MIN_STACK_SIZE
	.align		4
.L_5:
        /*0024*/ 	.byte	0x04, 0x12
        /*0026*/ 	.short	(.L_7 - .L_6)
	.align		4
.L_6:
        /*0028*/ 	.word	index@(_Z22preprocess_kernel_nchwPKhPfii)
        /*002c*/ 	.word	0x00000000
.L_7:


//--------------------- .nv.compat                --------------------------
	.section	.nv.compat,"",@"SHT_CUDA_COMPAT_INFO"
	.align	4
        /*0000*/ 	.byte	0x02, 0x09, 0x00, 0x00, 0x02, 0x02, 0x01, 0x00, 0x02, 0x05, 0x05, 0x00, 0x03, 0x07, 0x01, 0x01
        /*0010*/ 	.byte	0x02, 0x03, 0x00, 0x00, 0x02, 0x06, 0x01, 0x00, 0x04, 0x0b, 0x08, 0x00, 0x01, 0x00, 0x00, 0x00
        /*0020*/ 	.byte	0x00, 0x00, 0x00, 0x00


//--------------------- .nv.info._Z22preprocess_kernel_nchwPKhPfii --------------------------
	.section	.nv.info._Z22preprocess_kernel_nchwPKhPfii,"",@"SHT_CUDA_INFO"
	.sectionflags	@""
	.align	4


	//----- nvinfo : EIATTR_CUDA_API_VERSION
	.align		4
        /*0000*/ 	.byte	0x04, 0x37
        /*0002*/ 	.short	(.L_9 - .L_8)
.L_8:
        /*0004*/ 	.word	0x00000082


	//----- nvinfo : EIATTR_KPARAM_INFO
	.align		4
.L_9:
        /*0008*/ 	.byte	0x04, 0x17
        /*000a*/ 	.short	(.L_11 - .L_10)
.L_10:
        /*000c*/ 	.word	0x00000000
        /*0010*/ 	.short	0x0003
        /*0012*/ 	.short	0x0014
        /*0014*/ 	.byte	0x00, 0xf0, 0x11, 0x00


	//----- nvinfo : EIATTR_KPARAM_INFO
	.align		4
.L_11:
        /*0018*/ 	.byte	0x04, 0x17
        /*001a*/ 	.short	(.L_13 - .L_12)
.L_12:
        /*001c*/ 	.word	0x00000000
        /*0020*/ 	.short	0x0002
        /*0022*/ 	.short	0x0010
        /*0024*/ 	.byte	0x00, 0xf0, 0x11, 0x00


	//----- nvinfo : EIATTR_KPARAM_INFO
	.align		4
.L_13:
        /*0028*/ 	.byte	0x04, 0x17
        /*002a*/ 	.short	(.L_15 - .L_14)
.L_14:
        /*002c*/ 	.word	0x00000000
        /*0030*/ 	.short	0x0001
        /*0032*/ 	.short	0x0008
        /*0034*/ 	.byte	0x00, 0xf5, 0x21, 0x00


	//----- nvinfo : EIATTR_KPARAM_INFO
	.align		4
.L_15:
        /*0038*/ 	.byte	0x04, 0x17
        /*003a*/ 	.short	(.L_17 - .L_16)
.L_16:
        /*003c*/ 	.word	0x00000000
        /*0040*/ 	.short	0x0000
        /*0042*/ 	.short	0x0000
        /*0044*/ 	.byte	0x00, 0xf5, 0x21, 0x00


	//----- nvinfo : EIATTR_SPARSE_MMA_MASK
	.align		4
.L_17:
        /*0048*/ 	.byte	0x03, 0x50
        /*004a*/ 	.short	0x0000


	//----- nvinfo : EIATTR_MAXREG_COUNT
	.align		4
        /*004c*/ 	.byte	0x03, 0x1b
        /*004e*/ 	.short	0x00ff


	//----- nvinfo : EIATTR_MERCURY_ISA_VERSION
	.align		4
        /*0050*/ 	.byte	0x03, 0x5f
        /*0052*/ 	.short	0x0101


	//----- nvinfo : EIATTR_VRC_CTA_INIT_COUNT
	.align		4
        /*0054*/ 	.byte	0x02, 0x4a
	.zero		1
	.zero		1


	//----- nvinfo : EIATTR_EXIT_INSTR_OFFSETS
	.align		4
        /*0058*/ 	.byte	0x04, 0x1c
        /*005a*/ 	.short	(.L_19 - .L_18)


	//   ....[0]....
.L_18:
        /*005c*/ 	.word	0x000000c0


	//   ....[1]....
        /*0060*/ 	.word	0x000007f0


	//----- nvinfo : EIATTR_CRS_STACK_SIZE
	.align		4
.L_19:
        /*0064*/ 	.byte	0x04, 0x1e
        /*0066*/ 	.short	(.L_21 - .L_20)
.L_20:
        /*0068*/ 	.word	0x00000000


	//----- nvinfo : EIATTR_CBANK_PARAM_SIZE
	.align		4
.L_21:
        /*006c*/ 	.byte	0x03, 0x19
        /*006e*/ 	.short	0x0018


	//----- nvinfo : EIATTR_PARAM_CBANK
	.align		4
        /*0070*/ 	.byte	0x04, 0x0a
        /*0072*/ 	.short	(.L_23 - .L_22)
	.align		4
.L_22:
        /*0074*/ 	.word	index@(.nv.constant0._Z22preprocess_kernel_nchwPKhPfii)
        /*0078*/ 	.short	0x0380
        /*007a*/ 	.short	0x0018


	//----- nvinfo : EIATTR_SW_WAR
	.align		4
.L_23:
        /*007c*/ 	.byte	0x04, 0x36
        /*007e*/ 	.short	(.L_25 - .L_24)
.L_24:
        /*0080*/ 	.word	0x00000008
.L_25:


//--------------------- .nv.callgraph             --------------------------
	.section	.nv.callgraph,"",@"SHT_CUDA_CALLGRAPH"
	.align	4
	.sectionentsize	8
	.align		4
        /*0000*/ 	.word	0x00000000
	.align		4
        /*0004*/ 	.word	0xffffffff
	.align		4
        /*0008*/ 	.word	0x00000000
	.align		4
        /*000c*/ 	.word	0xfffffffe
	.align		4
        /*0010*/ 	.word	0x00000000
	.align		4
        /*0014*/ 	.word	0xfffffffd
	.align		4
        /*0018*/ 	.word	0x00000000
	.align		4
        /*001c*/ 	.word	0xfffffffc


//--------------------- .text._Z22preprocess_kernel_nchwPKhPfii --------------------------
	.section	.text._Z22preprocess_kernel_nchwPKhPfii,"ax",@progbits
	.align	128
        .global         _Z22preprocess_kernel_nchwPKhPfii
        .type           _Z22preprocess_kernel_nchwPKhPfii,@function
        .size           _Z22preprocess_kernel_nchwPKhPfii,(.L_x_24 - _Z22preprocess_kernel_nchwPKhPfii)
        .other          _Z22preprocess_kernel_nchwPKhPfii,@"STO_CUDA_ENTRY STV_DEFAULT"
_Z22preprocess_kernel_nchwPKhPfii:
.text._Z22preprocess_kernel_nchwPKhPfii:
[----:B------:R-:W-:Y:S01]  /*0000*/  LDC R1, c[0x0][0x37c] ;  /* 0x0000df00ff017b82 */ /* 0x000fe20000000800 */
[----:B------:R-:W0:Y:S07]  /*0010*/  S2R R0, SR_TID.Y ;  /* 0x0000000000007919 */ /* 0x000e2e0000002200 */
[----:B------:R-:W1:Y:S01]  /*0020*/  LDC R2, c[0x0][0x360] ;  /* 0x0000d800ff027b82 */ /* 0x000e620000000800 */
[----:B------:R-:W2:Y:S01]  /*0030*/  LDCU.64 UR6, c[0x0][0x390] ;  /* 0x00007200ff0677ac */ /* 0x000ea20008000a00 */
[----:B------:R-:W1:Y:S06]  /*0040*/  S2R R5, SR_TID.X ;  /* 0x0000000000057919 */ /* 0x000e6c0000002100 */
[----:B------:R-:W0:Y:S08]  /*0050*/  S2UR UR5, SR_CTAID.Y ;  /* 0x00000000000579c3 */ /* 0x000e300000002600 */
[----:B------:R-:W0:Y:S08]  /*0060*/  LDC R3, c[0x0][0x364] ;  /* 0x0000d900ff037b82 */ /* 0x000e300000000800 */
[----:B------:R-:W1:Y:S01]  /*0070*/  S2UR UR4, SR_CTAID.X ;  /* 0x00000000000479c3 */ /* 0x000e620000002500 */
[----:B0-----:R-:W-:-:S05]  /*0080*/  IMAD R3, R3, UR5, R0 ;  /* 0x0000000503037c24 */ /* 0x001fca000f8e0200 */
[----:B--2---:R-:W-:Y:S01]  /*0090*/  ISETP.GE.AND P0, PT, R3, UR7, PT ;  /* 0x0000000703007c0c */ /* 0x004fe2000bf06270 */
[----:B-1----:R-:W-:-:S05]  /*00a0*/  IMAD R2, R2, UR4, R5 ;  /* 0x0000000402027c24 */ /* 0x002fca000f8e0205 */
[----:B------:R-:W-:-:S13]  /*00b0*/  ISETP.GE.OR P0, PT, R2, UR6, P0 ;  /* 0x0000000602007c0c */ /* 0x000fda0008706670 */
[----:B------:R-:W-:Y:S05]  /*00c0*/  @P0 EXIT ;  /* 0x000000000000094d */ /* 0x000fea0003800000 */
[----:B------:R-:W0:Y:S01]  /*00d0*/  LDCU.64 UR8, c[0x0][0x380] ;  /* 0x00007000ff0877ac */ /* 0x000e220008000a00 */
[----:B------:R-:W-:Y:S01]  /*00e0*/  IMAD R2, R3, UR6, R2 ;  /* 0x0000000603027c24 */ /* 0x000fe2000f8e0202 */
[----:B------:R-:W1:Y:S03]  /*00f0*/  LDCU.64 UR4, c[0x0][0x358] ;  /* 0x00006b00ff0477ac */ /* 0x000e660008000a00 */
[----:B------:R-:W-:-:S05]  /*0100*/  IMAD R0, R2, 0x3, RZ ;  /* 0x0000000302007824 */ /* 0x000fca00078e02ff */
[----:B0-----:R-:W-:-:S04]  /*0110*/  IADD3 R4, P0, PT, R0, UR8, RZ ;  /* 0x0000000800047c10 */ /* 0x001fc8000ff1e0ff */
[----:B------:R-:W-:-:S05]  /*0120*/  LEA.HI.X.SX32 R5, R0, UR9, 0x1, P0 ;  /* 0x0000000900057c11 */ /* 0x000fca00080f0eff */
[----:B-1----:R-:W2:Y:S01]  /*0130*/  LDG.E.U8 R0, desc[UR4][R4.64] ;  /* 0x0000000404007981 */ /* 0x002ea2000c1e1100 */
[----:B------:R-:W-:Y:S01]  /*0140*/  IMAD.MOV.U32 R6, RZ, RZ, 0x3b808081 ;  /* 0x3b808081ff067424 */ /* 0x000fe200078e00ff */
[----:B------:R-:W-:Y:S01]  /*0150*/  BSSY.RECONVERGENT B0, `(.L_x_0) ;  /* 0x000000e000007945 */ /* 0x000fe20003800200 */
[----:B------:R-:W-:-:S04]  /*0160*/  IMAD.MOV.U32 R3, RZ, RZ, 0x437f0000 ;  /* 0x437f0000ff037424 */ /* 0x000fc800078e00ff */
[----:B------:R-:W-:-:S04]  /*0170*/  FFMA R3, R6, -R3, 1 ;  /* 0x3f80000006037423 */ /* 0x000fc80000000803 */
[----:B------:R-:W-:Y:S01]  /*0180*/  FFMA R3, R3, R6, 0.0039215688593685626984 ;  /* 0x3b80808103037423 */ /* 0x000fe20000000006 */
[----:B--2---:R-:W-:-:S04]  /*0190*/  I2FP.F32.U32 R0, R0 ;  /* 0x0000000000007245 */ /* 0x004fc80000201000 */
[----:B------:R-:W0:Y:S01]  /*01a0*/  FCHK P0, R0, 255 ;  /* 0x437f000000007902 */ /* 0x000e220000000000 */
[----:B------:R-:W-:-:S04]  /*01b0*/  FFMA R8, R0, R3, RZ ;  /* 0x0000000300087223 */ /* 0x000fc800000000ff */
[----:B------:R-:W-:-:S04]  /*01c0*/  FFMA R6, R8, -255, R0 ;  /* 0xc37f000008067823 */ /* 0x000fc80000000000 */
[----:B------:R-:W-:Y:S01]  /*01d0*/  FFMA R8, R3, R6, R8 ;  /* 0x0000000603087223 */ /* 0x000fe20000000008 */
[----:B0-----:R-:W-:Y:S06]  /*01e0*/  @!P0 BRA `(.L_x_1) ;  /* 0x0000000000108947 */ /* 0x001fec0003800000 */
[----:B------:R-:W-:Y:S01]  /*01f0*/  HFMA2 R3, -RZ, RZ, 3.748046875, 0 ;  /* 0x437f0000ff037431 */ /* 0x000fe200000001ff */
[----:B------:R-:W-:-:S07]  /*0200*/  MOV R10, 0x220 ;  /* 0x00000220000a7802 */ /* 0x000fce0000000f00 */
[----:B------:R-:W-:Y:S05]  /*0210*/  CALL.REL.NOINC `($__internal_0_$__cuda_sm3x_div_rn_noftz_f32_slowpath) ;  /* 0x0000000400787944 */ /* 0x000fea0003c00000 */
[----:B------:R-:W-:-:S07]  /*0220*/  IMAD.MOV.U32 R8, RZ, RZ, R3 ;  /* 0x000000ffff087224 */ /* 0x000fce00078e0003 */
.L_x_1:
[----:B------:R-:W-:Y:S05]  /*0230*/  BSYNC.RECONVERGENT B0 ;  /* 0x0000000000007941 */ /* 0x000fea0003800200 */
.L_x_0:
[----:B------:R-:W2:Y:S01]  /*0240*/  LDG.E.U8 R0, desc[UR4][R4.64+0x1] ;  /* 0x0000010404007981 */ /* 0x000ea2000c1e1100 */
[----:B------:R-:W-:Y:S01]  /*0250*/  MOV R3, 0x437f0000 ;  /* 0x437f000000037802 */ /* 0x000fe20000000f00 */
[----:B------:R-:W-:Y:S01]  /*0260*/  IMAD.MOV.U32 R6, RZ, RZ, 0x3b808081 ;  /* 0x3b808081ff067424 */ /* 0x000fe200078e00ff */
[----:B------:R-:W-:Y:S03]  /*0270*/  BSSY.RECONVERGENT B0, `(.L_x_2) ;  /* 0x000000e000007945 */ /* 0x000fe60003800200 */
[----:B------:R-:W-:Y:S01]  /*0280*/  FFMA R7, R6, -R3, 1 ;  /* 0x3f80000006077423 */ /* 0x000fe20000000803 */
[----:B--2---:R-:W-:-:S03]  /*0290*/  I2FP.F32.U32 R3, R0 ;  /* 0x0000000000037245 */ /* 0x004fc60000201000 */
[----:B------:R-:W-:Y:S01]  /*02a0*/  FFMA R0, R7, R6, 0.0039215688593685626984 ;  /* 0x3b80808107007423 */ /* 0x000fe20000000006 */
[----:B------:R-:W0:Y:S03]  /*02b0*/  FCHK P0, R3, 255 ;  /* 0x437f000003007902 */ /* 0x000e260000000000 */
[----:B------:R-:W-:-:S04]  /*02c0*/  FFMA R6, R0, R3, RZ ;  /* 0x0000000300067223 */ /* 0x000fc800000000ff */
[----:B------:R-:W-:-:S04]  /*02d0*/  FFMA R7, R6, -255, R3 ;  /* 0xc37f000006077823 */ /* 0x000fc80000000003 */
[----:B------:R-:W-:Y:S01]  /*02e0*/  FFMA R6, R0, R7, R6 ;  /* 0x0000000700067223 */ /* 0x000fe20000000006 */
[----:B0-----:R-:W-:Y:S06]  /*02f0*/  @!P0 BRA `(.L_x_3) ;  /* 0x0000000000148947 */ /* 0x001fec0003800000 */
[----:B------:R-:W-:Y:S01]  /*0300*/  IMAD.MOV.U32 R0, RZ, RZ, R3 ;  /* 0x000000ffff007224 */ /* 0x000fe200078e0003 */
[----:B------:R-:W-:Y:S01]  /*0310*/  MOV R10, 0x340 ;  /* 0x00000340000a7802 */ /* 0x000fe20000000f00 */
[----:B------:R-:W-:-:S07]  /*0320*/  IMAD.MOV.U32 R3, RZ, RZ, 0x437f0000 ;  /* 0x437f0000ff037424 */ /* 0x000fce00078e00ff */
[----:B------:R-:W-:Y:S05]  /*0330*/  CALL.REL.NOINC `($__internal_0_$__cuda_sm3x_div_rn_noftz_f32_slowpath) ;  /* 0x0000000400307944 */ /* 0x000fea0003c00000 */
[----:B------:R-:W-:-:S07]  /*0340*/  MOV R6, R3 ;  /* 0x0000000300067202 */ /* 0x000fce0000000f00 */
.L_x_3:
[----:B------:R-:W-:Y:S05]  /*0350*/  BSYNC.RECONVERGENT B0 ;  /* 0x0000000000007941 */ /* 0x000fea0003800200 */
.L_x_2:
[----:B------:R-:W2:Y:S01]  /*0360*/  LDG.E.U8 R4, desc[UR4][R4.64+0x2] ;  /* 0x0000020404047981 */ /* 0x000ea2000c1e1100 */
[----:B------:R-:W-:Y:S02]  /*0370*/  HFMA2 R3, -RZ, RZ, 3.748046875, 0 ;  /* 0x437f0000ff037431 */ /* 0x000fe400000001ff */
[----:B------:R-:W-:Y:S01]  /*0380*/  IMAD.MOV.U32 R0, RZ, RZ, 0x3b808081 ;  /* 0x3b808081ff007424 */ /* 0x000fe200078e00ff */
[----:B------:R-:W-:Y:S03]  /*0390*/  BSSY.RECONVERGENT B0, `(.L_x_4) ;  /* 0x000000e000007945 */ /* 0x000fe60003800200 */
        /* <DEDUP_REMOVED lines=8> */
[----:B------:R-:W-:Y:S01]  /*0420*/  IMAD.MOV.U32 R0, RZ, RZ, R3 ;  /* 0x000000ffff007224 */ /* 0x000fe200078e0003 */
[----:B------:R-:W-:Y:S02]  /*0430*/  MOV R3, 0x437f0000 ;  /* 0x437f000000037802 */ /* 0x000fe40000000f00 */
[----:B------:R-:W-:-:S07]  /*0440*/  MOV R10, 0x460 ;  /* 0x00000460000a7802 */ /* 0x000fce0000000f00 */
[----:B------:R-:W-:Y:S05]  /*0450*/  CALL.REL.NOINC `($__internal_0_$__cuda_sm3x_div_rn_noftz_f32_slowpath) ;  /* 0x0000000000e87944 */ /* 0x000fea0003c00000 */
[----:B------:R-:W-:-:S07]  /*0460*/  IMAD.MOV.U32 R7, RZ, RZ, R3 ;  /* 0x000000ffff077224 */ /* 0x000fce00078e0003 */
.L_x_5:
[----:B------:R-:W-:Y:S05]  /*0470*/  BSYNC.RECONVERGENT B0 ;  /* 0x0000000000007941 */ /* 0x000fea0003800200 */
.L_x_4:
[----:B------:R-:W-:Y:S01]  /*0480*/  MOV R4, 0x408bbced ;  /* 0x408bbced00047802 */ /* 0x000fe20000000f00 */
[----:B------:R-:W-:Y:S01]  /*0490*/  FADD R0, R8, -0.48500001430511474609 ;  /* 0xbef851ec08007421 */ /* 0x000fe20000000000 */
[----:B------:R-:W-:Y:S01]  /*04a0*/  IMAD.MOV.U32 R3, RZ, RZ, 0x3e6a7efa ;  /* 0x3e6a7efaff037424 */ /* 0x000fe200078e00ff */
[----:B------:R-:W-:Y:S02]  /*04b0*/  BSSY.RECONVERGENT B0, `(.L_x_6) ;  /* 0x000000b000007945 */ /* 0x000fe40003800200 */
[----:B------:R-:W0:Y:S01]  /*04c0*/  FCHK P0, R0, 0.22900000214576721191 ;  /* 0x3e6a7efa00007902 */ /* 0x000e220000000000 */
[----:B------:R-:W-:-:S04]  /*04d0*/  FFMA R3, R4, -R3, 1 ;  /* 0x3f80000004037423 */ /* 0x000fc80000000803 */
[----:B------:R-:W-:-:S04]  /*04e0*/  FFMA R3, R3, R4, 4.3668122291564941406 ;  /* 0x408bbced03037423 */ /* 0x000fc80000000004 */
[----:B------:R-:W-:-:S04]  /*04f0*/  FFMA R4, R0, R3, RZ ;  /* 0x0000000300047223 */ /* 0x000fc800000000ff */
[----:B------:R-:W-:-:S04]  /*0500*/  FFMA R5, R4, -0.22900000214576721191, R0 ;  /* 0xbe6a7efa04057823 */ /* 0x000fc80000000000 */
[----:B------:R-:W-:Y:S01]  /*0510*/  FFMA R3, R3, R5, R4 ;  /* 0x0000000503037223 */ /* 0x000fe20000000004 */
[----:B0-----:R-:W-:Y:S06]  /*0520*/  @!P0 BRA `(.L_x_7) ;  /* 0x00000000000c8947 */ /* 0x001fec0003800000 */
[----:B------:R-:W-:Y:S02]  /*0530*/  MOV R3, 0x3e6a7efa ;  /* 0x3e6a7efa00037802 */ /* 0x000fe40000000f00 */
[----:B------:R-:W-:-:S07]  /*0540*/  MOV R10, 0x560 ;  /* 0x00000560000a7802 */ /* 0x000fce0000000f00 */
[----:B------:R-:W-:Y:S05]  /*0550*/  CALL.REL.NOINC `($__internal_0_$__cuda_sm3x_div_rn_noftz_f32_slowpath) ;  /* 0x0000000000a87944 */ /* 0x000fea0003c00000 */
.L_x_7:
[----:B------:R-:W-:Y:S05]  /*0560*/  BSYNC.RECONVERGENT B0 ;  /* 0x0000000000007941 */ /* 0x000fea0003800200 */
.L_x_6:
[----:B------:R-:W0:Y:S01]  /*0570*/  LDC.64 R4, c[0x0][0x388] ;  /* 0x0000e200ff047b82 */ /* 0x000e220000000a00 */
[----:B------:R-:W-:Y:S01]  /*0580*/  FADD R0, R6, -0.4560000002384185791 ;  /* 0xbee978d506007421 */ /* 0x000fe20000000000 */
[----:B------:R-:W-:Y:S01]  /*0590*/  IMAD.MOV.U32 R9, RZ, RZ, 0x408edb6d ;  /* 0x408edb6dff097424 */ /* 0x000fe200078e00ff */
[----:B------:R-:W-:Y:S02]  /*05a0*/  BSSY.RECONVERGENT B0, `(.L_x_8) ;  /* 0x000000f000007945 */ /* 0x000fe40003800200 */
[----:B------:R-:W1:Y:S01]  /*05b0*/  FCHK P0, R0, 0.22400000691413879395 ;  /* 0x3e65604200007902 */ /* 0x000e620000000000 */
[----:B0-----:R-:W-:-:S04]  /*05c0*/  IMAD.WIDE R4, R2, 0x4, R4 ;  /* 0x0000000402047825 */ /* 0x001fc800078e0204 */
[----:B------:R-:W-:Y:S01]  /*05d0*/  HFMA2 R2, -RZ, RZ, 1.5986328125, 545 ;  /* 0x3e656042ff027431 */ /* 0x000fe200000001ff */
[----:B------:R0:W-:Y:S04]  /*05e0*/  STG.E desc[UR4][R4.64], R3 ;  /* 0x0000000304007986 */ /* 0x0001e8000c101904 */
[----:B------:R-:W-:-:S04]  /*05f0*/  FFMA R2, R9, -R2, 1 ;  /* 0x3f80000009027423 */ /* 0x000fc80000000802 */
[----:B------:R-:W-:-:S04]  /*0600*/  FFMA R9, R2, R9, 4.4642853736877441406 ;  /* 0x408edb6d02097423 */ /* 0x000fc80000000009 */
[----:B------:R-:W-:-:S04]  /*0610*/  FFMA R2, R0, R9, RZ ;  /* 0x0000000900027223 */ /* 0x000fc800000000ff */
[----:B------:R-:W-:-:S04]  /*0620*/  FFMA R6, R2, -0.22400000691413879395, R0 ;  /* 0xbe65604202067823 */ /* 0x000fc80000000000 */
[----:B------:R-:W-:Y:S01]  /*0630*/  FFMA R11, R9, R6, R2 ;  /* 0x00000006090b7223 */ /* 0x000fe20000000002 */
[----:B01----:R-:W-:Y:S06]  /*0640*/  @!P0 BRA `(.L_x_9) ;  /* 0x0000000000108947 */ /* 0x003fec0003800000 */
[----:B------:R-:W-:Y:S01]  /*0650*/  IMAD.MOV.U32 R3, RZ, RZ, 0x3e656042 ;  /* 0x3e656042ff037424 */ /* 0x000fe200078e00ff */
[----:B------:R-:W-:-:S07]  /*0660*/  MOV R10, 0x680 ;  /* 0x00000680000a7802 */ /* 0x000fce0000000f00 */
[----:B------:R-:W-:Y:S05]  /*0670*/  CALL.REL.NOINC `($__internal_0_$__cuda_sm3x_div_rn_noftz_f32_slowpath) ;  /* 0x0000000000607944 */ /* 0x000fea0003c00000 */
[----:B------:R-:W-:-:S07]  /*0680*/  MOV R11, R3 ;  /* 0x00000003000b7202 */ /* 0x000fce0000000f00 */
.L_x_9:
[----:B------:R-:W-:Y:S05]  /*0690*/  BSYNC.RECONVERGENT B0 ;  /* 0x0000000000007941 */ /* 0x000fea0003800200 */
.L_x_8:
[----:B------:R-:W0:Y:S01]  /*06a0*/  LDC.64 R8, c[0x0][0x390] ;  /* 0x0000e400ff087b82 */ /* 0x000e220000000a00 */
[----:B------:R-:W-:Y:S02]  /*06b0*/  HFMA2 R2, -RZ, RZ, 1.599609375, 1638 ;  /* 0x3e666666ff027431 */ /* 0x000fe400000001ff */
[----:B------:R-:W-:Y:S01]  /*06c0*/  FADD R0, R7, -0.40599998831748962402 ;  /* 0xbecfdf3b07007421 */ /* 0x000fe20000000000 */
[----:B------:R-:W-:Y:S01]  /*06d0*/  IMAD.MOV.U32 R3, RZ, RZ, 0x408e38e4 ;  /* 0x408e38e4ff037424 */ /* 0x000fe200078e00ff */
[----:B------:R-:W-:Y:S02]  /*06e0*/  BSSY.RECONVERGENT B0, `(.L_x_10) ;  /* 0x000000e000007945 */ /* 0x000fe40003800200 */
[----:B------:R-:W1:Y:S01]  /*06f0*/  FCHK P0, R0, 0.22499999403953552246 ;  /* 0x3e66666600007902 */ /* 0x000e620000000000 */
[----:B------:R-:W-:-:S04]  /*0700*/  FFMA R2, R3, -R2, 1 ;  /* 0x3f80000003027423 */ /* 0x000fc80000000802 */
[----:B------:R-:W-:-:S04]  /*0710*/  FFMA R3, R2, R3, 4.4444446563720703125 ;  /* 0x408e38e402037423 */ /* 0x000fc80000000003 */
[----:B------:R-:W-:-:S04]  /*0720*/  FFMA R2, R0, R3, RZ ;  /* 0x0000000300027223 */ /* 0x000fc800000000ff */
[----:B------:R-:W-:Y:S01]  /*0730*/  FFMA R6, R2, -0.22499999403953552246, R0 ;  /* 0xbe66666602067823 */ /* 0x000fe20000000000 */
[----:B0-----:R-:W-:-:S03]  /*0740*/  IMAD R9, R9, R8, RZ ;  /* 0x0000000809097224 */ /* 0x001fc600078e02ff */
[----:B------:R-:W-:Y:S01]  /*0750*/  FFMA R3, R3, R6, R2 ;  /* 0x0000000603037223 */ /* 0x000fe20000000002 */
[----:B------:R-:W-:-:S05]  /*0760*/  IMAD.WIDE R4, R9, 0x4, R4 ;  /* 0x0000000409047825 */ /* 0x000fca00078e0204 */
[----:B------:R0:W-:Y:S01]  /*0770*/  STG.E desc[UR4][R4.64], R11 ;  /* 0x0000000b04007986 */ /* 0x0001e2000c101904 */
[----:B-1----:R-:W-:Y:S05]  /*0780*/  @!P0 BRA `(.L_x_11) ;  /* 0x00000000000c8947 */ /* 0x002fea0003800000 */
[----:B------:R-:W-:Y:S01]  /*0790*/  IMAD.MOV.U32 R3, RZ, RZ, 0x3e666666 ;  /* 0x3e666666ff037424 */ /* 0x000fe200078e00ff */
[----:B------:R-:W-:-:S07]  /*07a0*/  MOV R10, 0x7c0 ;  /* 0x000007c0000a7802 */ /* 0x000fce0000000f00 */
[----:B0-----:R-:W-:Y:S05]  /*07b0*/  CALL.REL.NOINC `($__internal_0_$__cuda_sm3x_div_rn_noftz_f32_slowpath) ;  /* 0x0000000000107944 */ /* 0x001fea0003c00000 */
.L_x_11:
[----:B------:R-:W-:Y:S05]  /*07c0*/  BSYNC.RECONVERGENT B0 ;  /* 0x0000000000007941 */ /* 0x000fea0003800200 */
.L_x_10:
[----:B0-----:R-:W-:-:S05]  /*07d0*/  IMAD.WIDE R4, R9, 0x4, R4 ;  /* 0x0000000409047825 */ /* 0x001fca00078e0204 */
[----:B------:R-:W-:Y:S01]  /*07e0*/  STG.E desc[UR4][R4.64], R3 ;  /* 0x0000000304007986 */ /* 0x000fe2000c101904 */
[----:B------:R-:W-:Y:S05]  /*07f0*/  EXIT ;  /* 0x000000000000794d */ /* 0x000fea0003800000 */
        .weak           $__internal_0_$__cuda_sm3x_div_rn_noftz_f32_slowpath
        .type           $__internal_0_$__cuda_sm3x_div_rn_noftz_f32_slowpath,@function
        .size           $__internal_0_$__cuda_sm3x_div_rn_noftz_f32_slowpath,(.L_x_24 - $__internal_0_$__cuda_sm3x_div_rn_noftz_f32_slowpath)
$__internal_0_$__cuda_sm3x_div_rn_noftz_f32_slowpath:
[----:B------:R-:W-:Y:S01]  /*0800*/  SHF.R.U32.HI R11, RZ, 0x17, R3 ;  /* 0x00000017ff0b7819 */ /* 0x000fe20000011603 */
[----:B------:R-:W-:Y:S01]  /*0810*/  BSSY.RECONVERGENT B1, `(.L_x_12) ;  /* 0x0000062000017945 */ /* 0x000fe20003800200 */
[----:B------:R-:W-:Y:S02]  /*0820*/  SHF.R.U32.HI R12, RZ, 0x17, R0 ;  /* 0x00000017ff0c7819 */ /* 0x000fe40000011600 */
[----:B------:R-:W-:Y:S02]  /*0830*/  LOP3.LUT R11, R11, 0xff, RZ, 0xc0, !PT ;  /* 0x000000ff0b0b7812 */ /* 0x000fe400078ec0ff */
[----:B------:R-:W-:Y:S02]  /*0840*/  LOP3.LUT R13, R12, 0xff, RZ, 0xc0, !PT ;  /* 0x000000ff0c0d7812 */ /* 0x000fe400078ec0ff */
[----:B------:R-:W-:-:S03]  /*0850*/  IADD3 R15, PT, PT, R11, -0x1, RZ ;  /* 0xffffffff0b0f7810 */ /* 0x000fc60007ffe0ff */
[----:B------:R-:W-:Y:S01]  /*0860*/  VIADD R14, R13, 0xffffffff ;  /* 0xffffffff0d0e7836 */ /* 0x000fe20000000000 */
[----:B------:R-:W-:-:S04]  /*0870*/  ISETP.GT.U32.AND P0, PT, R15, 0xfd, PT ;  /* 0x000000fd0f00780c */ /* 0x000fc80003f04070 */
[----:B------:R-:W-:-:S13]  /*0880*/  ISETP.GT.U32.OR P0, PT, R14, 0xfd, P0 ;  /* 0x000000fd0e00780c */ /* 0x000fda0000704470 */
[----:B------:R-:W-:Y:S01]  /*0890*/  @!P0 MOV R12, RZ ;  /* 0x000000ff000c8202 */ /* 0x000fe20000000f00 */
[----:B------:R-:W-:Y:S06]  /*08a0*/  @!P0 BRA `(.L_x_13) ;  /* 0x00000000005c8947 */ /* 0x000fec0003800000 */
[----:B------:R-:W-:Y:S02]  /*08b0*/  FSETP.GTU.FTZ.AND P0, PT, |R0|, +INF , PT ;  /* 0x7f8000000000780b */ /* 0x000fe40003f1c200 */
[----:B------:R-:W-:-:S04]  /*08c0*/  FSETP.GTU.FTZ.AND P1, PT, |R3|, +INF , PT ;  /* 0x7f8000000300780b */ /* 0x000fc80003f3c200 */
[----:B------:R-:W-:-:S13]  /*08d0*/  PLOP3.LUT P0, PT, P0, P1, PT, 0xf8, 0x8f ;  /* 0x00000000008f781c */ /* 0x000fda0000703f70 */
[----:B------:R-:W-:Y:S05]  /*08e0*/  @P0 BRA `(.L_x_14) ;  /* 0x00000004004c0947 */ /* 0x000fea0003800000 */
[----:B------:R-:W-:-:S13]  /*08f0*/  LOP3.LUT P0, RZ, R3, 0x7fffffff, R0, 0xc8, !PT ;  /* 0x7fffffff03ff7812 */ /* 0x000fda000780c800 */
[----:B------:R-:W-:Y:S05]  /*0900*/  @!P0 BRA `(.L_x_15) ;  /* 0x00000004003c8947 */ /* 0x000fea0003800000 */
[C---:B------:R-:W-:Y:S02]  /*0910*/  FSETP.NEU.FTZ.AND P2, PT, |R0|.reuse, +INF , PT ;  /* 0x7f8000000000780b */ /* 0x040fe40003f5d200 */
[----:B------:R-:W-:Y:S02]  /*0920*/  FSETP.NEU.FTZ.AND P1, PT, |R3|, +INF , PT ;  /* 0x7f8000000300780b */ /* 0x000fe40003f3d200 */
[----:B------:R-:W-:-:S11]  /*0930*/  FSETP.NEU.FTZ.AND P0, PT, |R0|, +INF , PT ;  /* 0x7f8000000000780b */ /* 0x000fd60003f1d200 */
[----:B------:R-:W-:Y:S05]  /*0940*/  @!P1 BRA !P2, `(.L_x_15) ;  /* 0x00000004002c9947 */ /* 0x000fea0005000000 */
[----:B------:R-:W-:-:S04]  /*0950*/  LOP3.LUT P2, RZ, R0, 0x7fffffff, RZ, 0xc0, !PT ;  /* 0x7fffffff00ff7812 */ /* 0x000fc8000784c0ff */
[----:B------:R-:W-:-:S13]  /*0960*/  PLOP3.LUT P1, PT, P1, P2, PT, 0x2f, 0xf2 ;  /* 0x0000000000f2781c */ /* 0x000fda0000f24577 */
[----:B------:R-:W-:Y:S05]  /*0970*/  @P1 BRA `(.L_x_16) ;  /* 0x0000000400181947 */ /* 0x000fea0003800000 */
[----:B------:R-:W-:-:S04]  /*0980*/  LOP3.LUT P1, RZ, R3, 0x7fffffff, RZ, 0xc0, !PT ;  /* 0x7fffffff03ff7812 */ /* 0x000fc8000782c0ff */
[----:B------:R-:W-:-:S13]  /*0990*/  PLOP3.LUT P0, PT, P0, P1, PT, 0x2f, 0xf2 ;  /* 0x0000000000f2781c */ /* 0x000fda0000702577 */
[----:B------:R-:W-:Y:S05]  /*09a0*/  @P0 BRA `(.L_x_17) ;  /* 0x0000000400000947 */ /* 0x000fea0003800000 */
[----:B------:R-:W-:Y:S02]  /*09b0*/  ISETP.GE.AND P0, PT, R14, RZ, PT ;  /* 0x000000ff0e00720c */ /* 0x000fe40003f06270 */
[----:B------:R-:W-:-:S11]  /*09c0*/  ISETP.GE.AND P1, PT, R15, RZ, PT ;  /* 0x000000ff0f00720c */ /* 0x000fd60003f26270 */
[----:B------:R-:W-:Y:S01]  /*09d0*/  @P0 IMAD.MOV.U32 R12, RZ, RZ, RZ ;  /* 0x000000ffff0c0224 */ /* 0x000fe200078e00ff */
[----:B------:R-:W-:Y:S01]  /*09e0*/  @!P0 MOV R12, 0xffffffc0 ;  /* 0xffffffc0000c8802 */ /* 0x000fe20000000f00 */
[----:B------:R-:W-:Y:S01]  /*09f0*/  @!P0 FFMA R0, R0, 1.84467440737095516160e+19, RZ ;  /* 0x5f80000000008823 */ /* 0x000fe200000000ff */
[----:B------:R-:W-:-:S03]  /*0a00*/  @!P1 FFMA R3, R3, 1.84467440737095516160e+19, RZ ;  /* 0x5f80000003039823 */ /* 0x000fc600000000ff */
[----:B------:R-:W-:-:S07]  /*0a10*/  @!P1 VIADD R12, R12, 0x40 ;  /* 0x000000400c0c9836 */ /* 0x000fce0000000000 */
.L_x_13:
[----:B------:R-:W-:Y:S01]  /*0a20*/  LEA R14, R11, 0xc0800000, 0x17 ;  /* 0xc08000000b0e7811 */ /* 0x000fe200078eb8ff */
[----:B------:R-:W-:Y:S01]  /*0a30*/  VIADD R13, R13, 0xffffff81 ;  /* 0xffffff810d0d7836 */ /* 0x000fe20000000000 */
[----:B------:R-:W-:Y:S02]  /*0a40*/  BSSY.RECONVERGENT B2, `(.L_x_18) ;  /* 0x0000035000027945 */ /* 0x000fe40003800200 */
[----:B------:R-:W-:Y:S01]  /*0a50*/  IADD3 R15, PT, PT, -R14, R3, RZ ;  /* 0x000000030e0f7210 */ /* 0x000fe20007ffe1ff */
[C---:B------:R-:W-:Y:S01]  /*0a60*/  IMAD R0, R13.reuse, -0x800000, R0 ;  /* 0xff8000000d007824 */ /* 0x040fe200078e0200 */
[----:B------:R-:W-:Y:S02]  /*0a70*/  IADD3 R13, PT, PT, R13, 0x7f, -R11 ;  /* 0x0000007f0d0d7810 */ /* 0x000fe40007ffe80b */
[----:B------:R-:W0:Y:S01]  /*0a80*/  MUFU.RCP R3, R15 ;  /* 0x0000000f00037308 */ /* 0x000e220000001000 */
[----:B------:R-:W-:Y:S01]  /*0a90*/  FADD.FTZ R17, -R15, -RZ ;  /* 0x800000ff0f117221 */ /* 0x000fe20000010100 */
[----:B------:R-:W-:-:S03]  /*0aa0*/  IADD3 R13, PT, PT, R13, R12, RZ ;  /* 0x0000000c0d0d7210 */ /* 0x000fc60007ffe0ff */
[----:B0-----:R-:W-:-:S04]  /*0ab0*/  FFMA R14, R3, R17, 1 ;  /* 0x3f800000030e7423 */ /* 0x001fc80000000011 */
[----:B------:R-:W-:-:S04]  /*0ac0*/  FFMA R3, R3, R14, R3 ;  /* 0x0000000e03037223 */ /* 0x000fc80000000003 */
[----:B------:R-:W-:-:S04]  /*0ad0*/  FFMA R14, R0, R3, RZ ;  /* 0x00000003000e7223 */ /* 0x000fc800000000ff */
[----:B------:R-:W-:-:S04]  /*0ae0*/  FFMA R16, R17, R14, R0 ;  /* 0x0000000e11107223 */ /* 0x000fc80000000000 */
[----:B------:R-:W-:-:S04]  /*0af0*/  FFMA R14, R3, R16, R14 ;  /* 0x00000010030e7223 */ /* 0x000fc8000000000e */
[----:B------:R-:W-:-:S04]  /*0b00*/  FFMA R17, R17, R14, R0 ;  /* 0x0000000e11117223 */ /* 0x000fc80000000000 */
[----:B------:R-:W-:-:S05]  /*0b10*/  FFMA R0, R3, R17, R14 ;  /* 0x0000001103007223 */ /* 0x000fca000000000e */
[----:B------:R-:W-:-:S04]  /*0b20*/  SHF.R.U32.HI R11, RZ, 0x17, R0 ;  /* 0x00000017ff0b7819 */ /* 0x000fc80000011600 */
[----:B------:R-:W-:-:S05]  /*0b30*/  LOP3.LUT R11, R11, 0xff, RZ, 0xc0, !PT ;  /* 0x000000ff0b0b7812 */ /* 0x000fca00078ec0ff */
[----:B------:R-:W-:-:S05]  /*0b40*/  IMAD.IADD R15, R11, 0x1, R13 ;  /* 0x000000010b0f7824 */ /* 0x000fca00078e020d */
[----:B------:R-:W-:-:S04]  /*0b50*/  IADD3 R11, PT, PT, R15, -0x1, RZ ;  /* 0xffffffff0f0b7810 */ /* 0x000fc80007ffe0ff */
[----:B------:R-:W-:-:S13]  /*0b60*/  ISETP.GE.U32.AND P0, PT, R11, 0xfe, PT ;  /* 0x000000fe0b00780c */ /* 0x000fda0003f06070 */
[----:B------:R-:W-:Y:S05]  /*0b70*/  @!P0 BRA `(.L_x_19) ;  /* 0x0000000000808947 */ /* 0x000fea0003800000 */
[----:B------:R-:W-:-:S13]  /*0b80*/  ISETP.GT.AND P0, PT, R15, 0xfe, PT ;  /* 0x000000fe0f00780c */ /* 0x000fda0003f04270 */
[----:B------:R-:W-:Y:S05]  /*0b90*/  @P0 BRA `(.L_x_20) ;  /* 0x00000000006c0947 */ /* 0x000fea0003800000 */
[----:B------:R-:W-:-:S13]  /*0ba0*/  ISETP.GE.AND P0, PT, R15, 0x1, PT ;  /* 0x000000010f00780c */ /* 0x000fda0003f06270 */
[----:B------:R-:W-:Y:S05]  /*0bb0*/  @P0 BRA `(.L_x_21) ;  /* 0x0000000000740947 */ /* 0x000fea0003800000 */
[----:B------:R-:W-:Y:S02]  /*0bc0*/  ISETP.GE.AND P0, PT, R15, -0x18, PT ;  /* 0xffffffe80f00780c */ /* 0x000fe40003f06270 */
[----:B------:R-:W-:-:S11]  /*0bd0*/  LOP3.LUT R0, R0, 0x80000000, RZ, 0xc0, !PT ;  /* 0x8000000000007812 */ /* 0x000fd600078ec0ff */
[----:B------:R-:W-:Y:S05]  /*0be0*/  @!P0 BRA `(.L_x_21) ;  /* 0x0000000000688947 */ /* 0x000fea0003800000 */
[-CC-:B------:R-:W-:Y:S01]  /*0bf0*/  FFMA.RZ R11, R3, R17.reuse, R14.reuse ;  /* 0x00000011030b7223 */ /* 0x180fe2000000c00e */
[C---:B------:R-:W-:Y:S02]  /*0c00*/  ISETP.NE.AND P2, PT, R15.reuse, RZ, PT ;  /* 0x000000ff0f00720c */ /* 0x040fe40003f45270 */
[----:B------:R-:W-:Y:S02]  /*0c10*/  ISETP.NE.AND P1, PT, R15, RZ, PT ;  /* 0x000000ff0f00720c */ /* 0x000fe40003f25270 */
[----:B------:R-:W-:Y:S01]  /*0c20*/  LOP3.LUT R12, R11, 0x7fffff, RZ, 0xc0, !PT ;  /* 0x007fffff0b0c7812 */ /* 0x000fe200078ec0ff */
[CCC-:B------:R-:W-:Y:S01]  /*0c30*/  FFMA.RP R11, R3.reuse, R17.reuse, R14.reuse ;  /* 0x00000011030b7223 */ /* 0x1c0fe2000000800e */
[----:B------:R-:W-:Y:S01]  /*0c40*/  FFMA.RM R14, R3, R17, R14 ;  /* 0x00000011030e7223 */ /* 0x000fe2000000400e */
[C---:B------:R-:W-:Y:S01]  /*0c50*/  VIADD R3, R15.reuse, 0x20 ;  /* 0x000000200f037836 */ /* 0x040fe20000000000 */
[----:B------:R-:W-:Y:S02]  /*0c60*/  LOP3.LUT R12, R12, 0x800000, RZ, 0xfc, !PT ;  /* 0x008000000c0c7812 */ /* 0x000fe400078efcff */
[----:B------:R-:W-:-:S02]  /*0c70*/  IADD3 R13, PT, PT, -R15, RZ, RZ ;  /* 0x000000ff0f0d7210 */ /* 0x000fc40007ffe1ff */
[----:B------:R-:W-:Y:S02]  /*0c80*/  SHF.L.U32 R3, R12, R3, RZ ;  /* 0x000000030c037219 */ /* 0x000fe400000006ff */
[----:B------:R-:W-:Y:S02]  /*0c90*/  FSETP.NEU.FTZ.AND P0, PT, R11, R14, PT ;  /* 0x0000000e0b00720b */ /* 0x000fe40003f1d000 */
[----:B------:R-:W-:Y:S02]  /*0ca0*/  SEL R11, R13, RZ, P2 ;  /* 0x000000ff0d0b7207 */ /* 0x000fe40001000000 */
[----:B------:R-:W-:Y:S02]  /*0cb0*/  ISETP.NE.AND P1, PT, R3, RZ, P1 ;  /* 0x000000ff0300720c */ /* 0x000fe40000f25270 */
[----:B------:R-:W-:Y:S02]  /*0cc0*/  SHF.R.U32.HI R11, RZ, R11, R12 ;  /* 0x0000000bff0b7219 */ /* 0x000fe4000001160c */
[----:B------:R-:W-:-:S02]  /*0cd0*/  PLOP3.LUT P0, PT, P0, P1, PT, 0xf8, 0x8f ;  /* 0x00000000008f781c */ /* 0x000fc40000703f70 */
[----:B------:R-:W-:Y:S02]  /*0ce0*/  SHF.R.U32.HI R12, RZ, 0x1, R11 ;  /* 0x00000001ff0c7819 */ /* 0x000fe4000001160b */
[----:B------:R-:W-:-:S04]  /*0cf0*/  SEL R3, RZ, 0x1, !P0 ;  /* 0x00000001ff037807 */ /* 0x000fc80004000000 */
[----:B------:R-:W-:-:S04]  /*0d00*/  LOP3.LUT R14, R3, 0x1, R12, 0xf8, !PT ;  /* 0x00000001030e7812 */ /* 0x000fc800078ef80c */
[----:B------:R-:W-:-:S05]  /*0d10*/  LOP3.LUT R11, R14, R11, RZ, 0xc0, !PT ;  /* 0x0000000b0e0b7212 */ /* 0x000fca00078ec0ff */
[----:B------:R-:W-:-:S05]  /*0d20*/  IMAD.IADD R11, R12, 0x1, R11 ;  /* 0x000000010c0b7824 */ /* 0x000fca00078e020b */
[----:B------:R-:W-:Y:S01]  /*0d30*/  LOP3.LUT R0, R11, R0, RZ, 0xfc, !PT ;  /* 0x000000000b007212 */ /* 0x000fe200078efcff */
[----:B------:R-:W-:Y:S06]  /*0d40*/  BRA `(.L_x_21) ;  /* 0x0000000000107947 */ /* 0x000fec0003800000 */
.L_x_20:
[----:B------:R-:W-:-:S04]  /*0d50*/  LOP3.LUT R0, R0, 0x80000000, RZ, 0xc0, !PT ;  /* 0x8000000000007812 */ /* 0x000fc800078ec0ff */
[----:B------:R-:W-:Y:S01]  /*0d60*/  LOP3.LUT R0, R0, 0x7f800000, RZ, 0xfc, !PT ;  /* 0x7f80000000007812 */ /* 0x000fe200078efcff */
[----:B------:R-:W-:Y:S06]  /*0d70*/  BRA `(.L_x_21) ;  /* 0x0000000000047947 */ /* 0x000fec0003800000 */
.L_x_19:
[----:B------:R-:W-:-:S07]  /*0d80*/  LEA R0, R13, R0, 0x17 ;  /* 0x000000000d007211 */ /* 0x000fce00078eb8ff */
.L_x_21:
[----:B------:R-:W-:Y:S05]  /*0d90*/  BSYNC.RECONVERGENT B2 ;  /* 0x0000000000027941 */ /* 0x000fea0003800200 */
.L_x_18:
[----:B------:R-:W-:Y:S05]  /*0da0*/  BRA `(.L_x_22) ;  /* 0x0000000000207947 */ /* 0x000fea0003800000 */
.L_x_17:
[----:B------:R-:W-:-:S04]  /*0db0*/  LOP3.LUT R0, R3, 0x80000000, R0, 0x48, !PT ;  /* 0x8000000003007812 */ /* 0x000fc800078e4800 */
[----:B------:R-:W-:Y:S01]  /*0dc0*/  LOP3.LUT R0, R0, 0x7f800000, RZ, 0xfc, !PT ;  /* 0x7f80000000007812 */ /* 0x000fe200078efcff */
[----:B------:R-:W-:Y:S06]  /*0dd0*/  BRA `(.L_x_22) ;  /* 0x0000000000147947 */ /* 0x000fec0003800000 */
.L_x_16:
[----:B------:R-:W-:Y:S01]  /*0de0*/  LOP3.LUT R0, R3, 0x80000000, R0, 0x48, !PT ;  /* 0x8000000003007812 */ /* 0x000fe200078e4800 */
[----:B------:R-:W-:Y:S06]  /*0df0*/  BRA `(.L_x_22) ;  /* 0x00000000000c7947 */ /* 0x000fec0003800000 */
.L_x_15:
[----:B------:R-:W0:Y:S01]  /*0e00*/  MUFU.RSQ R0, -QNAN ;  /* 0xffc0000000007908 */ /* 0x000e220000001400 */
[----:B------:R-:W-:Y:S05]  /*0e10*/  BRA `(.L_x_22) ;  /* 0x0000000000047947 */ /* 0x000fea0003800000 */
.L_x_14:
[----:B------:R-:W-:-:S07]  /*0e20*/  FADD.FTZ R0, R0, R3 ;  /* 0x0000000300007221 */ /* 0x000fce0000010000 */
.L_x_22:
[----:B------:R-:W-:Y:S05]  /*0e30*/  BSYNC.RECONVERGENT B1 ;  /* 0x0000000000017941 */ /* 0x000fea0003800200 */
.L_x_12:
[----:B------:R-:W-:Y:S02]  /*0e40*/  HFMA2 R11, -RZ, RZ, 0, 0 ;  /* 0x00000000ff0b7431 */ /* 0x000fe400000001ff */
[----:B0-----:R-:W-:Y:S02]  /*0e50*/  IMAD.MOV.U32 R3, RZ, RZ, R0 ;  /* 0x000000ffff037224 */ /* 0x001fe400078e0000 */
[----:B------:R-:W-:Y:S05]  /*0e60*/  RET.REL.NODEC R10 `(_Z22preprocess_kernel_nchwPKhPfii) ;  /* 0xfffffff00a647950 */ /* 0x000fea0003c3ffff */
.L_x_23:
[----:B------:R-:W-:-:S00]  /*0e70*/  BRA `(.L_x_23) ;  /* 0xfffffffc00fc7947 */ /* 0x000fc0000383ffff */
[----:B------:R-:W-:-:S00]  /*0e80*/  NOP ;  /* 0x0000000000007918 */ /* 0x000fc00000000000 */
[----:B------:R-:W-:-:S00]  /*0e90*/  NOP ;  /* 0x0000000000007918 */ /* 0x000fc00000000000 */
[----:B------:R-:W-:-:S00]  /*0ea0*/  NOP ;  /* 0x0000000000007918 */ /* 0x000fc00000000000 */
[----:B------:R-:W-:-:S00]  /*0eb0*/  NOP ;  /* 0x0000000000007918 */ /* 0x000fc00000000000 */
[----:B------:R-:W-:-:S00]  /*0ec0*/  NOP ;  /* 0x0000000000007918 */ /* 0x000fc00000000000 */
[----:B------:R-:W-:-:S00]  /*0ed0*/  NOP ;  /* 0x0000000000007918 */ /* 0x000fc00000000000 */
[----:B------:R-:W-:-:S00]  /*0ee0*/  NOP ;  /* 0x0000000000007918 */ /* 0x000fc00000000000 */
[----:B------:R-:W-:-:S00]  /*0ef0*/  NOP ;  /* 0x0000000000007918 */ /* 0x000fc00000000000 */
.L_x_24:


//--------------------- .nv.shared.reserved.0     --------------------------
	.section	.nv.shared.reserved.0,"aw",@nobits
	.weak		__nv_reservedSMEM_offset_0_alias
	.size		__nv_reservedSMEM_offset_0_alias, 0, 64
	.other		__nv_reservedSMEM_offset_0_alias,@"STO_CUDA_RESERVED_SHARED STV_DEFAULT"
__nv_reservedSMEM_offset_0_alias:
	.zero		0
	.zero		64


//--------------------- .nv.constant0._Z22preprocess_kernel_nchwPKhPfii --------------------------
	.section	.nv.constant0._Z22preprocess_kernel_nchwPKhPfii,"a",@progbits
	.sectionflags	@""
	.align	4
.nv.constant0._Z22preprocess_kernel_nchwPKhPfii:
	.zero		920


//--------------------- SYMBOLS --------------------------

	.type		.nv.reservedSmem.offset0,@object
	.size		.nv.reservedSmem.offset0,0x4
